//
// Generated by NVIDIA NVVM Compiler
//
// Compiler Build ID: CL-36424714
// Cuda compilation tools, release 13.0, V13.0.88
// Based on NVVM 20.0.0
//

.version 9.0
.target sm_100
.address_size 64

	// .globl	_Z20histogramRangeKernelPKcjiiPj
.extern .shared .align 16 .b8 shist[];

.visible .entry _Z20histogramRangeKernelPKcjiiPj(
	.param .u64 .ptr .align 1 _Z20histogramRangeKernelPKcjiiPj_param_0,
	.param .u32 _Z20histogramRangeKernelPKcjiiPj_param_1,
	.param .u32 _Z20histogramRangeKernelPKcjiiPj_param_2,
	.param .u32 _Z20histogramRangeKernelPKcjiiPj_param_3,
	.param .u64 .ptr .align 1 _Z20histogramRangeKernelPKcjiiPj_param_4
)
{
	.reg .pred 	%p<15>;
	.reg .b16 	%rs<5>;
	.reg .b32 	%r<74>;
	.reg .b64 	%rd<11>;

	ld.param.u64 	%rd4, [_Z20histogramRangeKernelPKcjiiPj_param_0];
	ld.param.u32 	%r23, [_Z20histogramRangeKernelPKcjiiPj_param_1];
	ld.param.u32 	%r24, [_Z20histogramRangeKernelPKcjiiPj_param_2];
	ld.param.u32 	%r25, [_Z20histogramRangeKernelPKcjiiPj_param_3];
	ld.param.u64 	%rd3, [_Z20histogramRangeKernelPKcjiiPj_param_4];
	cvta.to.global.u64 	%rd1, %rd4;
	sub.s32 	%r26, %r25, %r24;
	add.s32 	%r1, %r26, 1;
	mov.u32 	%r73, %tid.x;
	setp.ge.u32 	%p1, %r73, %r1;
	@%p1 bra 	$L__BB0_3;
	mov.u32 	%r3, %ntid.x;
	mov.u32 	%r28, shist;
	mov.u32 	%r70, %r73;
$L__BB0_2:
	shl.b32 	%r27, %r70, 2;
	add.s32 	%r29, %r28, %r27;
	mov.b32 	%r30, 0;
	st.shared.u32 	[%r29], %r30;
	add.s32 	%r70, %r70, %r3;
	setp.lt.u32 	%p2, %r70, %r1;
	@%p2 bra 	$L__BB0_2;
$L__BB0_3:
	bar.sync 	0;
	mov.u32 	%r31, %ctaid.x;
	mov.u32 	%r6, %ntid.x;
	mad.lo.s32 	%r7, %r31, %r6, %r73;
	mov.u32 	%r32, %nctaid.x;
	mul.lo.s32 	%r8, %r32, %r6;
	shr.u32 	%r9, %r23, 2;
	setp.ge.u32 	%p3, %r7, %r9;
	@%p3 bra 	$L__BB0_14;
	mov.u32 	%r71, %r7;
$L__BB0_5:
	mul.wide.u32 	%rd5, %r71, 4;
	add.s64 	%rd6, %rd1, %rd5;
	ld.global.nc.u32 	%r33, [%rd6];
	bfe.u32 	%r34, %r33, 24, 8;
	cvt.u16.u32 	%rs1, %r34;
	bfe.u32 	%r35, %r33, 16, 8;
	cvt.u16.u32 	%rs2, %r35;
	bfe.u32 	%r36, %r33, 8, 8;
	cvt.u16.u32 	%rs3, %r36;
	bfe.u32 	%r37, %r33, 0, 8;
	sub.s32 	%r11, %r37, %r24;
	setp.ge.u32 	%p4, %r11, %r1;
	@%p4 bra 	$L__BB0_7;
	shl.b32 	%r38, %r11, 2;
	mov.u32 	%r39, shist;
	add.s32 	%r40, %r39, %r38;
	atom.shared.add.u32 	%r41, [%r40], 1;
$L__BB0_7:
	cvt.u32.u16 	%r42, %rs3;
	and.b32  	%r43, %r42, 255;
	sub.s32 	%r12, %r43, %r24;
	setp.ge.u32 	%p5, %r12, %r1;
	@%p5 bra 	$L__BB0_9;
	shl.b32 	%r44, %r12, 2;
	mov.u32 	%r45, shist;
	add.s32 	%r46, %r45, %r44;
	atom.shared.add.u32 	%r47, [%r46], 1;
$L__BB0_9:
	cvt.u32.u16 	%r48, %rs2;
	and.b32  	%r49, %r48, 255;
	sub.s32 	%r13, %r49, %r24;
	setp.ge.u32 	%p6, %r13, %r1;
	@%p6 bra 	$L__BB0_11;
	shl.b32 	%r50, %r13, 2;
	mov.u32 	%r51, shist;
	add.s32 	%r52, %r51, %r50;
	atom.shared.add.u32 	%r53, [%r52], 1;
$L__BB0_11:
	cvt.u32.u16 	%r54, %rs1;
	and.b32  	%r55, %r54, 255;
	sub.s32 	%r14, %r55, %r24;
	setp.ge.u32 	%p7, %r14, %r1;
	@%p7 bra 	$L__BB0_13;
	shl.b32 	%r56, %r14, 2;
	mov.u32 	%r57, shist;
	add.s32 	%r58, %r57, %r56;
	atom.shared.add.u32 	%r59, [%r58], 1;
$L__BB0_13:
	add.s32 	%r71, %r71, %r8;
	setp.lt.u32 	%p8, %r71, %r9;
	@%p8 bra 	$L__BB0_5;
$L__BB0_14:
	and.b32  	%r60, %r23, -4;
	add.s32 	%r72, %r60, %r7;
	setp.ge.u32 	%p9, %r72, %r23;
	@%p9 bra 	$L__BB0_19;
	mov.u32 	%r63, shist;
$L__BB0_16:
	cvt.u64.u32 	%rd7, %r72;
	add.s64 	%rd8, %rd1, %rd7;
	ld.global.nc.u8 	%rs4, [%rd8];
	cvt.u32.u8 	%r61, %rs4;
	sub.s32 	%r18, %r61, %r24;
	setp.ge.u32 	%p10, %r18, %r1;
	@%p10 bra 	$L__BB0_18;
	shl.b32 	%r62, %r18, 2;
	add.s32 	%r64, %r63, %r62;
	atom.shared.add.u32 	%r65, [%r64], 1;
$L__BB0_18:
	add.s32 	%r72, %r72, %r8;
	setp.lt.u32 	%p11, %r72, %r23;
	@%p11 bra 	$L__BB0_16;
$L__BB0_19:
	setp.ge.u32 	%p12, %r73, %r1;
	bar.sync 	0;
	@%p12 bra 	$L__BB0_24;
	cvta.to.global.u64 	%rd2, %rd3;
	mov.u32 	%r67, shist;
$L__BB0_21:
	shl.b32 	%r66, %r73, 2;
	add.s32 	%r68, %r67, %r66;
	ld.shared.u32 	%r21, [%r68];
	setp.eq.s32 	%p13, %r21, 0;
	@%p13 bra 	$L__BB0_23;
	mul.wide.u32 	%rd9, %r73, 4;
	add.s64 	%rd10, %rd2, %rd9;
	atom.global.add.u32 	%r69, [%rd10], %r21;
$L__BB0_23:
	add.s32 	%r73, %r73, %r6;
	setp.lt.u32 	%p14, %r73, %r1;
	@%p14 bra 	$L__BB0_21;
$L__BB0_24:
	ret;

}


// ===== COMPILED SASS (sm_100) =====

	.target	sm_100

	.elftype	@"ET_EXEC"


//--------------------- .note.nv.tkinfo           --------------------------
	.section	.note.nv.tkinfo,"",@"SHT_NOTE"
	.sectionflags	@"SHF_NOTE_NV_TKINFO"
	.tkinfo
        /*0018*/ 	.word	0x00000002
        /*0030*/ 	.string	""
        /*0030*/ 	.string	"ptxas"
        /*0030*/ 	.string	"Cuda compilation tools, release 13.0, V13.0.88"
        /*0030*/ 	.string	"Build cuda_13.0.r13.0/compiler.36424714_0"
        /*0030*/ 	.string	"-arch sm_100 -m 64 "



//--------------------- .note.nv.cuinfo           --------------------------
	.section	.note.nv.cuinfo,"",@"SHT_NOTE"
	.sectionflags	@"SHF_NOTE_NV_CUINFO"
        /*0018*/ 	.short	0x0002
        /*001a*/ 	.short	0x0064
        /*001c*/ 	.short	0x0082
	.zero		2


//--------------------- .nv.info                  --------------------------
	.section	.nv.info,"",@"SHT_CUDA_INFO"
	.align	4


	//----- nvinfo : EIATTR_REGCOUNT
	.align		4
        /*0000*/ 	.byte	0x04, 0x2f
        /*0002*/ 	.short	(.L_1 - .L_0)
	.align		4
.L_0:
        /*0004*/ 	.word	index@(_Z20histogramRangeKernelPKcjiiPj)
        /*0008*/ 	.word	0x00000011


	//----- nvinfo : EIATTR_FRAME_SIZE
	.align		4
.L_1:
        /*000c*/ 	.byte	0x04, 0x11
        /*000e*/ 	.short	(.L_3 - .L_2)
	.align		4
.L_2:
        /*0010*/ 	.word	index@(_Z20histogramRangeKernelPKcjiiPj)
        /*0014*/ 	.word	0x00000000


	//----- nvinfo : EIATTR_MIN_STACK_SIZE
	.align		4
.L_3:
        /*0018*/ 	.byte	0x04, 0x12
        /*001a*/ 	.short	(.L_5 - .L_4)
	.align		4
.L_4:
        /*001c*/ 	.word	index@(_Z20histogramRangeKernelPKcjiiPj)
        /*0020*/ 	.word	0x00000000
.L_5:


//--------------------- .nv.compat                --------------------------
	.section	.nv.compat,"",@"SHT_CUDA_COMPAT_INFO"
	.align	4
        /*0000*/ 	.byte	0x02, 0x09, 0x00, 0x00, 0x02, 0x02, 0x01, 0x00, 0x02, 0x05, 0x05, 0x00, 0x03, 0x07, 0x01, 0x01
        /*0010*/ 	.byte	0x02, 0x03, 0x00, 0x00, 0x02, 0x06, 0x01, 0x00, 0x04, 0x0b, 0x08, 0x00, 0x09, 0x00, 0x00, 0x00
        /*0020*/ 	.byte	0x00, 0x00, 0x00, 0x00


//--------------------- .nv.info._Z20histogramRangeKernelPKcjiiPj --------------------------
	.section	.nv.info._Z20histogramRangeKernelPKcjiiPj,"",@"SHT_CUDA_INFO"
	.sectionflags	@""
	.align	4


	//----- nvinfo : EIATTR_CUDA_API_VERSION
	.align		4
        /*0000*/ 	.byte	0x04, 0x37
        /*0002*/ 	.short	(.L_7 - .L_6)
.L_6:
        /*0004*/ 	.word	0x00000082


	//----- nvinfo : EIATTR_KPARAM_INFO
	.align		4
.L_7:
        /*0008*/ 	.byte	0x04, 0x17
        /*000a*/ 	.short	(.L_9 - .L_8)
.L_8:
        /*000c*/ 	.word	0x00000000
        /*0010*/ 	.short	0x0004
        /*0012*/ 	.short	0x0018
        /*0014*/ 	.byte	0x00, 0xf5, 0x21, 0x00


	//----- nvinfo : EIATTR_KPARAM_INFO
	.align		4
.L_9:
        /*0018*/ 	.byte	0x04, 0x17
        /*001a*/ 	.short	(.L_11 - .L_10)
.L_10:
        /*001c*/ 	.word	0x00000000
        /*0020*/ 	.short	0x0003
        /*0022*/ 	.short	0x0010
        /*0024*/ 	.byte	0x00, 0xf0, 0x11, 0x00


	//----- nvinfo : EIATTR_KPARAM_INFO
	.align		4
.L_11:
        /*0028*/ 	.byte	0x04, 0x17
        /*002a*/ 	.short	(.L_13 - .L_12)
.L_12:
        /*002c*/ 	.word	0x00000000
        /*0030*/ 	.short	0x0002
        /*0032*/ 	.short	0x000c
        /*0034*/ 	.byte	0x00, 0xf0, 0x11, 0x00


	//----- nvinfo : EIATTR_KPARAM_INFO
	.align		4
.L_13:
        /*0038*/ 	.byte	0x04, 0x17
        /*003a*/ 	.short	(.L_15 - .L_14)
.L_14:
        /*003c*/ 	.word	0x00000000
        /*0040*/ 	.short	0x0001
        /*0042*/ 	.short	0x0008
        /*0044*/ 	.byte	0x00, 0xf0, 0x11, 0x00


	//----- nvinfo : EIATTR_KPARAM_INFO
	.align		4
.L_15:
        /*0048*/ 	.byte	0x04, 0x17
        /*004a*/ 	.short	(.L_17 - .L_16)
.L_16:
        /*004c*/ 	.word	0x00000000
        /*0050*/ 	.short	0x0000
        /*0052*/ 	.short	0x0000
        /*0054*/ 	.byte	0x00, 0xf5, 0x21, 0x00


	//----- nvinfo : EIATTR_SPARSE_MMA_MASK
	.align		4
.L_17:
        /*0058*/ 	.byte	0x03, 0x50
        /*005a*/ 	.short	0x0000


	//----- nvinfo : EIATTR_MAXREG_COUNT
	.align		4
        /*005c*/ 	.byte	0x03, 0x1b
        /*005e*/ 	.short	0x00ff


	//----- nvinfo : EIATTR_NUM_BARRIERS
	.align		4
        /*0060*/ 	.byte	0x02, 0x4c
        /*0062*/ 	.byte	0x01
	.zero		1


	//----- nvinfo : EIATTR_MERCURY_ISA_VERSION
	.align		4
        /*0064*/ 	.byte	0x03, 0x5f
        /*0066*/ 	.short	0x0101


	//----- nvinfo : EIATTR_VRC_CTA_INIT_COUNT
	.align		4
        /*0068*/ 	.byte	0x02, 0x4a
	.zero		1
	.zero		1


	//----- nvinfo : EIATTR_EXIT_INSTR_OFFSETS
	.align		4
        /*006c*/ 	.byte	0x04, 0x1c
        /*006e*/ 	.short	(.L_19 - .L_18)


	//   ....[0]....
.L_18:
        /*0070*/ 	.word	0x000006f0


	//   ....[1]....
        /*0074*/ 	.word	0x000007f0


	//----- nvinfo : EIATTR_CRS_STACK_SIZE
	.align		4
.L_19:
        /*0078*/ 	.byte	0x04, 0x1e
        /*007a*/ 	.short	(.L_21 - .L_20)
.L_20:
        /*007c*/ 	.word	0x00000000


	//----- nvinfo : EIATTR_CBANK_PARAM_SIZE
	.align		4
.L_21:
        /*0080*/ 	.byte	0x03, 0x19
        /*0082*/ 	.short	0x0020


	//----- nvinfo : EIATTR_PARAM_CBANK
	.align		4
        /*0084*/ 	.byte	0x04, 0x0a
        /*0086*/ 	.short	(.L_23 - .L_22)
	.align		4
.L_22:
        /*0088*/ 	.word	index@(.nv.constant0._Z20histogramRangeKernelPKcjiiPj)
        /*008c*/ 	.short	0x0380
        /*008e*/ 	.short	0x0020


	//----- nvinfo : EIATTR_SW_WAR
	.align		4
.L_23:
        /*0090*/ 	.byte	0x04, 0x36
        /*0092*/ 	.short	(.L_25 - .L_24)
.L_24:
        /*0094*/ 	.word	0x00000008
.L_25:


//--------------------- .nv.callgraph             --------------------------
	.section	.nv.callgraph,"",@"SHT_CUDA_CALLGRAPH"
	.align	4
	.sectionentsize	8
	.align		4
        /*0000*/ 	.word	0x00000000
	.align		4
        /*0004*/ 	.word	0xffffffff
	.align		4
        /*0008*/ 	.word	0x00000000
	.align		4
        /*000c*/ 	.word	0xfffffffe
	.align		4
        /*0010*/ 	.word	0x00000000
	.align		4
        /*0014*/ 	.word	0xfffffffd
	.align		4
        /*0018*/ 	.word	0x00000000
	.align		4
        /*001c*/ 	.word	0xfffffffc


//--------------------- .text._Z20histogramRangeKernelPKcjiiPj --------------------------
	.section	.text._Z20histogramRangeKernelPKcjiiPj,"ax",@progbits
	.align	128
        .global         _Z20histogramRangeKernelPKcjiiPj
        .type           _Z20histogramRangeKernelPKcjiiPj,@function
        .size           _Z20histogramRangeKernelPKcjiiPj,(.L_x_23 - _Z20histogramRangeKernelPKcjiiPj)
        .other          _Z20histogramRangeKernelPKcjiiPj,@"STO_CUDA_ENTRY STV_DEFAULT"
_Z20histogramRangeKernelPKcjiiPj:
.text._Z20histogramRangeKernelPKcjiiPj:
[----:B------:R-:W-:Y:S01]  /*0000*/  LDC R1, c[0x0][0x37c] ;  /* 0x0000df00ff017b82 */ /* 0x000fe20000000800 */
[----:B------:R-:W0:Y:S01]  /*0010*/  S2R R0, SR_TID.X ;  /* 0x0000000000007919 */ /* 0x000e220000002100 */
[----:B------:R-:W1:Y:S01]  /*0020*/  LDCU UR4, c[0x0][0x390] ;  /* 0x00007200ff0477ac */ /* 0x000e620008000800 */
[----:B------:R-:W-:Y:S01]  /*0030*/  BSSY.RECONVERGENT B0, `(.L_x_0) ;  /* 0x000000f000007945 */ /* 0x000fe20003800200 */
[----:B------:R-:W1:Y:S02]  /*0040*/  LDCU UR5, c[0x0][0x38c] ;  /* 0x00007180ff0577ac */ /* 0x000e640008000800 */
[----:B-1----:R-:W-:-:S06]  /*0050*/  UIADD3 UR4, UPT, UPT, UR4, 0x1, -UR5 ;  /* 0x0000000104047890 */ /* 0x002fcc000fffe805 */
[----:B0-----:R-:W-:-:S13]  /*0060*/  ISETP.GE.U32.AND P0, PT, R0, UR4, PT ;  /* 0x0000000400007c0c */ /* 0x001fda000bf06070 */
[----:B------:R-:W-:Y:S05]  /*0070*/  @P0 BRA `(.L_x_1) ;  /* 0x0000000000280947 */ /* 0x000fea0003800000 */
[----:B------:R-:W0:Y:S01]  /*0080*/  S2R R5, SR_CgaCtaId ;  /* 0x0000000000057919 */ /* 0x000e220000008800 */
[----:B------:R-:W1:Y:S01]  /*0090*/  LDC R6, c[0x0][0x360] ;  /* 0x0000d800ff067b82 */ /* 0x000e620000000800 */
[----:B------:R-:W-:Y:S01]  /*00a0*/  MOV R2, 0x400 ;  /* 0x0000040000027802 */ /* 0x000fe20000000f00 */
[----:B------:R-:W-:-:S03]  /*00b0*/  IMAD.MOV.U32 R3, RZ, RZ, R0 ;  /* 0x000000ffff037224 */ /* 0x000fc600078e0000 */
[----:B0-----:R-:W-:-:S07]  /*00c0*/  LEA R2, R5, R2, 0x18 ;  /* 0x0000000205027211 */ /* 0x001fce00078ec0ff */
.L_x_2:
[----:B------:R-:W-:Y:S02]  /*00d0*/  IMAD R4, R3, 0x4, R2 ;  /* 0x0000000403047824 */ /* 0x000fe400078e0202 */
[----:B-1----:R-:W-:-:S03]  /*00e0*/  IMAD.IADD R3, R6, 0x1, R3 ;  /* 0x0000000106037824 */ /* 0x002fc600078e0203 */
[----:B------:R0:W-:Y:S02]  /*00f0*/  STS [R4], RZ ;  /* 0x000000ff04007388 */ /* 0x0001e40000000800 */
[----:B------:R-:W-:-:S13]  /*0100*/  ISETP.GE.U32.AND P0, PT, R3, UR4, PT ;  /* 0x0000000403007c0c */ /* 0x000fda000bf06070 */
[----:B0-----:R-:W-:Y:S05]  /*0110*/  @!P0 BRA `(.L_x_2) ;  /* 0xfffffffc00ec8947 */ /* 0x001fea000383ffff */
.L_x_1:
[----:B------:R-:W-:Y:S05]  /*0120*/  BSYNC.RECONVERGENT B0 ;  /* 0x0000000000007941 */ /* 0x000fea0003800200 */
.L_x_0:
[----:B------:R-:W0:Y:S01]  /*0130*/  S2UR UR6, SR_CTAID.X ;  /* 0x00000000000679c3 */ /* 0x000e220000002500 */
[----:B------:R-:W1:Y:S01]  /*0140*/  LDCU UR5, c[0x0][0x388] ;  /* 0x00007100ff0577ac */ /* 0x000e620008000800 */
[----:B------:R-:W-:Y:S01]  /*0150*/  BSSY.RECONVERGENT B0, `(.L_x_3) ;  /* 0x000003e000007945 */ /* 0x000fe20003800200 */
[----:B------:R-:W2:Y:S05]  /*0160*/  LDCU.64 UR8, c[0x0][0x358] ;  /* 0x00006b00ff0877ac */ /* 0x000eaa0008000a00 */
[----:B------:R-:W0:Y:S01]  /*0170*/  LDC R5, c[0x0][0x360] ;  /* 0x0000d800ff057b82 */ /* 0x000e220000000800 */
[----:B------:R-:W3:Y:S01]  /*0180*/  LDCU UR7, c[0x0][0x370] ;  /* 0x00006e00ff0777ac */ /* 0x000ee20008000800 */
[----:B-1----:R-:W-:Y:S01]  /*0190*/  USHF.R.U32.HI UR5, URZ, 0x2, UR5 ;  /* 0x00000002ff057899 */ /* 0x002fe20008011605 */
[----:B0-----:R-:W-:-:S02]  /*01a0*/  IMAD R10, R5, UR6, R0 ;  /* 0x00000006050a7c24 */ /* 0x001fc4000f8e0200 */
[----:B---3--:R-:W-:-:S03]  /*01b0*/  IMAD R4, R5, UR7, RZ ;  /* 0x0000000705047c24 */ /* 0x008fc6000f8e02ff */
[----:B------:R-:W-:Y:S01]  /*01c0*/  BAR.SYNC.DEFER_BLOCKING 0x0 ;  /* 0x0000000000007b1d */ /* 0x000fe20000010000 */
[----:B------:R-:W-:-:S13]  /*01d0*/  ISETP.GE.U32.AND P0, PT, R10, UR5, PT ;  /* 0x000000050a007c0c */ /* 0x000fda000bf06070 */
[----:B--2---:R-:W-:Y:S05]  /*01e0*/  @P0 BRA `(.L_x_4) ;  /* 0x0000000000d00947 */ /* 0x004fea0003800000 */
[----:B------:R-:W0:Y:S01]  /*01f0*/  LDC R14, c[0x0][0x38c] ;  /* 0x0000e300ff0e7b82 */ /* 0x000e220000000800 */
[----:B------:R-:W-:-:S07]  /*0200*/  IMAD.MOV.U32 R9, RZ, RZ, R10 ;  /* 0x000000ffff097224 */ /* 0x000fce00078e000a */
[----:B------:R-:W1:Y:S02]  /*0210*/  LDC.64 R2, c[0x0][0x380] ;  /* 0x0000e000ff027b82 */ /* 0x000e640000000a00 */
.L_x_13:
[----:B0123--:R-:W-:-:S06]  /*0220*/  IMAD.WIDE.U32 R6, R9, 0x4, R2 ;  /* 0x0000000409067825 */ /* 0x00ffcc00078e0002 */
[----:B------:R-:W2:Y:S01]  /*0230*/  LDG.E.CONSTANT R6, desc[UR8][R6.64] ;  /* 0x0000000806067981 */ /* 0x000ea2000c1e9900 */
[----:B------:R-:W-:Y:S01]  /*0240*/  IMAD.IADD R9, R4, 0x1, R9 ;  /* 0x0000000104097824 */ /* 0x000fe200078e0209 */
[----:B------:R-:W-:Y:S04]  /*0250*/  BSSY.RECONVERGENT B1, `(.L_x_5) ;  /* 0x0000014000017945 */ /* 0x000fe80003800200 */
[----:B------:R-:W-:Y:S02]  /*0260*/  ISETP.GE.U32.AND P4, PT, R9, UR5, PT ;  /* 0x0000000509007c0c */ /* 0x000fe4000bf86070 */
[C---:B--2---:R-:W-:Y:S02]  /*0270*/  PRMT R8, R6.reuse, 0x7770, RZ ;  /* 0x0000777006087816 */ /* 0x044fe400000000ff */
[----:B------:R-:W-:-:S02]  /*0280*/  PRMT R13, R6, 0x7771, RZ ;  /* 0x00007771060d7816 */ /* 0x000fc400000000ff */
[----:B------:R-:W-:Y:S01]  /*0290*/  PRMT R12, R6, 0x7772, RZ ;  /* 0x00007772060c7816 */ /* 0x000fe200000000ff */
[--C-:B0-----:R-:W-:Y:S01]  /*02a0*/  IMAD.IADD R8, R8, 0x1, -R14.reuse ;  /* 0x0000000108087824 */ /* 0x101fe200078e0a0e */
[----:B------:R-:W-:Y:S01]  /*02b0*/  PRMT R11, R6, 0x7773, RZ ;  /* 0x00007773060b7816 */ /* 0x000fe200000000ff */
[--C-:B------:R-:W-:Y:S02]  /*02c0*/  IMAD.IADD R13, R13, 0x1, -R14.reuse ;  /* 0x000000010d0d7824 */ /* 0x100fe400078e0a0e */
[--C-:B------:R-:W-:Y:S01]  /*02d0*/  IMAD.IADD R12, R12, 0x1, -R14.reuse ;  /* 0x000000010c0c7824 */ /* 0x100fe200078e0a0e */
[----:B------:R-:W-:Y:S01]  /*02e0*/  ISETP.GE.U32.AND P0, PT, R8, UR4, PT ;  /* 0x0000000408007c0c */ /* 0x000fe2000bf06070 */
[----:B------:R-:W-:Y:S01]  /*02f0*/  IMAD.IADD R11, R11, 0x1, -R14 ;  /* 0x000000010b0b7824 */ /* 0x000fe200078e0a0e */
[----:B------:R-:W-:Y:S02]  /*0300*/  ISETP.GE.U32.AND P1, PT, R13, UR4, PT ;  /* 0x000000040d007c0c */ /* 0x000fe4000bf26070 */
[----:B------:R-:W-:-:S02]  /*0310*/  ISETP.GE.U32.AND P2, PT, R12, UR4, PT ;  /* 0x000000040c007c0c */ /* 0x000fc4000bf46070 */
[----:B------:R-:W-:-:S07]  /*0320*/  ISETP.GE.U32.AND P3, PT, R11, UR4, PT ;  /* 0x000000040b007c0c */ /* 0x000fce000bf66070 */
[----:B------:R-:W-:Y:S06]  /*0330*/  @P0 BRA `(.L_x_6) ;  /* 0x0000000000140947 */ /* 0x000fec0003800000 */
[----:B------:R-:W0:Y:S01]  /*0340*/  S2UR UR7, SR_CgaCtaId ;  /* 0x00000000000779c3 */ /* 0x000e220000008800 */
[----:B------:R-:W-:Y:S02]  /*0350*/  UMOV UR6, 0x400 ;  /* 0x0000040000067882 */ /* 0x000fe40000000000 */
[----:B0-----:R-:W-:-:S06]  /*0360*/  ULEA UR6, UR7, UR6, 0x18 ;  /* 0x0000000607067291 */ /* 0x001fcc000f8ec0ff */
[----:B------:R-:W-:-:S05]  /*0370*/  LEA R6, R8, UR6, 0x2 ;  /* 0x0000000608067c11 */ /* 0x000fca000f8e10ff */
[----:B------:R0:W-:Y:S02]  /*0380*/  ATOMS.POPC.INC.32 RZ, [R6+URZ] ;  /* 0x0000000006ff7f8c */ /* 0x0001e4000d8000ff */
.L_x_6:
[----:B------:R-:W-:Y:S05]  /*0390*/  BSYNC.RECONVERGENT B1 ;  /* 0x0000000000017941 */ /* 0x000fea0003800200 */
.L_x_5:
[----:B------:R-:W-:Y:S04]  /*03a0*/  BSSY.RECONVERGENT B1, `(.L_x_7) ;  /* 0x0000007000017945 */ /* 0x000fe80003800200 */
[----:B------:R-:W-:Y:S05]  /*03b0*/  @P1 BRA `(.L_x_8) ;  /* 0x0000000000141947 */ /* 0x000fea0003800000 */
[----:B------:R-:W1:Y:S01]  /*03c0*/  S2UR UR7, SR_CgaCtaId ;  /* 0x00000000000779c3 */ /* 0x000e620000008800 */
[----:B------:R-:W-:Y:S02]  /*03d0*/  UMOV UR6, 0x400 ;  /* 0x0000040000067882 */ /* 0x000fe40000000000 */
[----:B-1----:R-:W-:-:S06]  /*03e0*/  ULEA UR6, UR7, UR6, 0x18 ;  /* 0x0000000607067291 */ /* 0x002fcc000f8ec0ff */
[----:B0-----:R-:W-:-:S05]  /*03f0*/  LEA R6, R13, UR6, 0x2 ;  /* 0x000000060d067c11 */ /* 0x001fca000f8e10ff */
[----:B------:R1:W-:Y:S02]  /*0400*/  ATOMS.POPC.INC.32 RZ, [R6+URZ] ;  /* 0x0000000006ff7f8c */ /* 0x0003e4000d8000ff */
.L_x_8:
[----:B------:R-:W-:Y:S05]  /*0410*/  BSYNC.RECONVERGENT B1 ;  /* 0x0000000000017941 */ /* 0x000fea0003800200 */
.L_x_7:
[----:B------:R-:W-:Y:S04]  /*0420*/  BSSY.RECONVERGENT B1, `(.L_x_9) ;  /* 0x0000007000017945 */ /* 0x000fe80003800200 */
[----:B------:R-:W-:Y:S05]  /*0430*/  @P2 BRA `(.L_x_10) ;  /* 0x0000000000142947 */ /* 0x000fea0003800000 */
[----:B------:R-:W2:Y:S01]  /*0440*/  S2UR UR7, SR_CgaCtaId ;  /* 0x00000000000779c3 */ /* 0x000ea20000008800 */
[----:B------:R-:W-:Y:S02]  /*0450*/  UMOV UR6, 0x400 ;  /* 0x0000040000067882 */ /* 0x000fe40000000000 */
[----:B--2---:R-:W-:-:S06]  /*0460*/  ULEA UR6, UR7, UR6, 0x18 ;  /* 0x0000000607067291 */ /* 0x004fcc000f8ec0ff */
[----:B01----:R-:W-:-:S05]  /*0470*/  LEA R6, R12, UR6, 0x2 ;  /* 0x000000060c067c11 */ /* 0x003fca000f8e10ff */
[----:B------:R2:W-:Y:S02]  /*0480*/  ATOMS.POPC.INC.32 RZ, [R6+URZ] ;  /* 0x0000000006ff7f8c */ /* 0x0005e4000d8000ff */
.L_x_10:
[----:B------:R-:W-:Y:S05]  /*0490*/  BSYNC.RECONVERGENT B1 ;  /* 0x0000000000017941 */ /* 0x000fea0003800200 */
.L_x_9:
[----:B------:R-:W-:Y:S04]  /*04a0*/  BSSY.RECONVERGENT B1, `(.L_x_11) ;  /* 0x0000007000017945 */ /* 0x000fe80003800200 */
[----:B------:R-:W-:Y:S05]  /*04b0*/  @P3 BRA `(.L_x_12) ;  /* 0x0000000000143947 */ /* 0x000fea0003800000 */
[----:B------:R-:W3:Y:S01]  /*04c0*/  S2UR UR7, SR_CgaCtaId ;  /* 0x00000000000779c3 */ /* 0x000ee20000008800 */
[----:B------:R-:W-:Y:S02]  /*04d0*/  UMOV UR6, 0x400 ;  /* 0x0000040000067882 */ /* 0x000fe40000000000 */
[----:B---3--:R-:W-:-:S06]  /*04e0*/  ULEA UR6, UR7, UR6, 0x18 ;  /* 0x0000000607067291 */ /* 0x008fcc000f8ec0ff */
[----:B012---:R-:W-:-:S05]  /*04f0*/  LEA R6, R11, UR6, 0x2 ;  /* 0x000000060b067c11 */ /* 0x007fca000f8e10ff */
[----:B------:R3:W-:Y:S02]  /*0500*/  ATOMS.POPC.INC.32 RZ, [R6+URZ] ;  /* 0x0000000006ff7f8c */ /* 0x0007e4000d8000ff */
.L_x_12:
[----:B------:R-:W-:Y:S05]  /*0510*/  BSYNC.RECONVERGENT B1 ;  /* 0x0000000000017941 */ /* 0x000fea0003800200 */
.L_x_11:
[----:B------:R-:W-:Y:S05]  /*0520*/  @!P4 BRA `(.L_x_13) ;  /* 0xfffffffc003cc947 */ /* 0x000fea000383ffff */
.L_x_4:
[----:B------:R-:W-:Y:S05]  /*0530*/  BSYNC.RECONVERGENT B0 ;  /* 0x0000000000007941 */ /* 0x000fea0003800200 */
.L_x_3:
[----:B------:R-:W4:Y:S01]  /*0540*/  LDCU UR6, c[0x0][0x388] ;  /* 0x00007100ff0677ac */ /* 0x000f220008000800 */
[----:B------:R-:W-:Y:S01]  /*0550*/  BSSY.RECONVERGENT B0, `(.L_x_14) ;  /* 0x0000017000007945 */ /* 0x000fe20003800200 */
[----:B------:R-:W0:Y:S01]  /*0560*/  LDCU.128 UR12, c[0x0][0x380] ;  /* 0x00007000ff0c77ac */ /* 0x000e220008000c00 */
[----:B----4-:R-:W-:-:S06]  /*0570*/  ULOP3.LUT UR5, UR6, 0xfffffffc, URZ, 0xc0, !UPT ;  /* 0xfffffffc06057892 */ /* 0x010fcc000f8ec0ff */
[----:B------:R-:W-:-:S05]  /*0580*/  VIADD R2, R10, UR5 ;  /* 0x000000050a027c36 */ /* 0x000fca0008000000 */
[----:B------:R-:W-:-:S13]  /*0590*/  ISETP.GE.U32.AND P0, PT, R2, UR6, PT ;  /* 0x0000000602007c0c */ /* 0x000fda000bf06070 */
[----:B0-----:R-:W-:Y:S05]  /*05a0*/  @P0 BRA `(.L_x_15) ;  /* 0x0000000000440947 */ /* 0x001fea0003800000 */
[----:B-123--:R-:W0:Y:S01]  /*05b0*/  S2R R6, SR_CgaCtaId ;  /* 0x0000000000067919 */ /* 0x00ee220000008800 */
[----:B------:R-:W-:Y:S01]  /*05c0*/  MOV R3, 0x400 ;  /* 0x0000040000037802 */ /* 0x000fe20000000f00 */
[----:B------:R-:W-:-:S03]  /*05d0*/  IMAD.MOV.U32 R7, RZ, RZ, R2 ;  /* 0x000000ffff077224 */ /* 0x000fc600078e0002 */
[----:B0-----:R-:W-:-:S07]  /*05e0*/  LEA R9, R6, R3, 0x18 ;  /* 0x0000000306097211 */ /* 0x001fce00078ec0ff */
.L_x_18:
[----:B0-----:R-:W-:-:S05]  /*05f0*/  IADD3 R2, P0, PT, R7, UR12, RZ ;  /* 0x0000000c07027c10 */ /* 0x001fca000ff1e0ff */
[----:B------:R-:W-:-:S05]  /*0600*/  IMAD.X R3, RZ, RZ, UR13, P0 ;  /* 0x0000000dff037e24 */ /* 0x000fca00080e06ff */
[----:B------:R-:W2:Y:S01]  /*0610*/  LDG.E.U8.CONSTANT R2, desc[UR8][R2.64] ;  /* 0x0000000802027981 */ /* 0x000ea2000c1e9100 */
[----:B------:R-:W-:Y:S01]  /*0620*/  IMAD.IADD R7, R4, 0x1, R7 ;  /* 0x0000000104077824 */ /* 0x000fe200078e0207 */
[----:B------:R-:W-:Y:S04]  /*0630*/  BSSY.RECONVERGENT B1, `(.L_x_16) ;  /* 0x0000007000017945 */ /* 0x000fe80003800200 */
[----:B------:R-:W-:Y:S01]  /*0640*/  ISETP.GE.U32.AND P1, PT, R7, UR14, PT ;  /* 0x0000000e07007c0c */ /* 0x000fe2000bf26070 */
[----:B--2---:R-:W-:-:S05]  /*0650*/  VIADD R6, R2, -UR15 ;  /* 0x8000000f02067c36 */ /* 0x004fca0008000000 */
[----:B------:R-:W-:-:S13]  /*0660*/  ISETP.GE.U32.AND P0, PT, R6, UR4, PT ;  /* 0x0000000406007c0c */ /* 0x000fda000bf06070 */
[----:B------:R-:W-:Y:S05]  /*0670*/  @P0 BRA `(.L_x_17) ;  /* 0x0000000000080947 */ /* 0x000fea0003800000 */
[----:B------:R-:W-:-:S05]  /*0680*/  IMAD R2, R6, 0x4, R9 ;  /* 0x0000000406027824 */ /* 0x000fca00078e0209 */
[----:B------:R0:W-:Y:S02]  /*0690*/  ATOMS.POPC.INC.32 RZ, [R2+URZ] ;  /* 0x0000000002ff7f8c */ /* 0x0001e4000d8000ff */
.L_x_17:
[----:B------:R-:W-:Y:S05]  /*06a0*/  BSYNC.RECONVERGENT B1 ;  /* 0x0000000000017941 */ /* 0x000fea0003800200 */
.L_x_16:
[----:B------:R-:W-:Y:S05]  /*06b0*/  @!P1 BRA `(.L_x_18) ;  /* 0xfffffffc00cc9947 */ /* 0x000fea000383ffff */
.L_x_15:
[----:B------:R-:W-:Y:S05]  /*06c0*/  BSYNC.RECONVERGENT B0 ;  /* 0x0000000000007941 */ /* 0x000fea0003800200 */
.L_x_14:
[----:B------:R-:W-:Y:S01]  /*06d0*/  BAR.SYNC.DEFER_BLOCKING 0x0 ;  /* 0x0000000000007b1d */ /* 0x000fe20000010000 */
[----:B------:R-:W-:-:S13]  /*06e0*/  ISETP.GE.U32.AND P0, PT, R0, UR4, PT ;  /* 0x0000000400007c0c */ /* 0x000fda000bf06070 */
[----:B------:R-:W-:Y:S05]  /*06f0*/  @P0 EXIT ;  /* 0x000000000000094d */ /* 0x000fea0003800000 */
[----:B------:R-:W4:Y:S01]  /*0700*/  S2UR UR6, SR_CgaCtaId ;  /* 0x00000000000679c3 */ /* 0x000f220000008800 */
[----:B------:R-:W-:-:S07]  /*0710*/  UMOV UR5, 0x400 ;  /* 0x0000040000057882 */ /* 0x000fce0000000000 */
[----:B-123--:R-:W1:Y:S01]  /*0720*/  LDC.64 R6, c[0x0][0x398] ;  /* 0x0000e600ff067b82 */ /* 0x00ee620000000a00 */
[----:B----4-:R-:W-:-:S12]  /*0730*/  ULEA UR5, UR6, UR5, 0x18 ;  /* 0x0000000506057291 */ /* 0x010fd8000f8ec0ff */
.L_x_21:
[----:B0-----:R-:W-:Y:S01]  /*0740*/  LEA R2, R0, UR5, 0x2 ;  /* 0x0000000500027c11 */ /* 0x001fe2000f8e10ff */
[----:B------:R-:W-:Y:S04]  /*0750*/  BSSY.RECONVERGENT B0, `(.L_x_19) ;  /* 0x0000006000007945 */ /* 0x000fe80003800200 */
[----:B------:R-:W0:Y:S02]  /*0760*/  LDS R9, [R2] ;  /* 0x0000000002097984 */ /* 0x000e240000000800 */
[----:B0-----:R-:W-:-:S13]  /*0770*/  ISETP.NE.AND P0, PT, R9, RZ, PT ;  /* 0x000000ff0900720c */ /* 0x001fda0003f05270 */
[----:B------:R-:W-:Y:S05]  /*0780*/  @!P0 BRA `(.L_x_20) ;  /* 0x0000000000088947 */ /* 0x000fea0003800000 */
[----:B-1----:R-:W-:-:S05]  /*0790*/  IMAD.WIDE.U32 R2, R0, 0x4, R6 ;  /* 0x0000000400027825 */ /* 0x002fca00078e0006 */
[----:B------:R0:W-:Y:S02]  /*07a0*/  REDG.E.ADD.STRONG.GPU desc[UR8][R2.64], R9 ;  /* 0x000000090200798e */ /* 0x0001e4000c12e108 */
.L_x_20:
[----:B------:R-:W-:Y:S05]  /*07b0*/  BSYNC.RECONVERGENT B0 ;  /* 0x0000000000007941 */ /* 0x000fea0003800200 */
.L_x_19:
[----:B------:R-:W-:-:S05]  /*07c0*/  IMAD.IADD R0, R5, 0x1, R0 ;  /* 0x0000000105007824 */ /* 0x000fca00078e0200 */
[----:B------:R-:W-:-:S13]  /*07d0*/  ISETP.GE.U32.AND P0, PT, R0, UR4, PT ;  /* 0x0000000400007c0c */ /* 0x000fda000bf06070 */
[----:B------:R-:W-:Y:S05]  /*07e0*/  @!P0 BRA `(.L_x_21) ;  /* 0xfffffffc00d48947 */ /* 0x000fea000383ffff */
[----:B------:R-:W-:Y:S05]  /*07f0*/  EXIT ;  /* 0x000000000000794d */ /* 0x000fea0003800000 */
.L_x_22:
[----:B------:R-:W-:-:S00]  /*0800*/  BRA `(.L_x_22) ;  /* 0xfffffffc00fc7947 */ /* 0x000fc0000383ffff */
[----:B------:R-:W-:-:S00]  /*0810*/  NOP ;  /* 0x0000000000007918 */ /* 0x000fc00000000000 */
        /* <DEDUP_REMOVED lines=14> */
.L_x_23:


//--------------------- .nv.shared._Z20histogramRangeKernelPKcjiiPj --------------------------
	.section	.nv.shared._Z20histogramRangeKernelPKcjiiPj,"aw",@nobits
	.sectionflags	@""
	.align	16
	.zero		1024


//--------------------- .nv.shared.reserved.0     --------------------------
	.section	.nv.shared.reserved.0,"aw",@nobits
	.weak		__nv_reservedSMEM_offset_0_alias
	.size		__nv_reservedSMEM_offset_0_alias, 0, 64
	.other		__nv_reservedSMEM_offset_0_alias,@"STO_CUDA_RESERVED_SHARED STV_DEFAULT"
__nv_reservedSMEM_offset_0_alias:
	.zero		0
	.zero		64


//--------------------- .nv.constant0._Z20histogramRangeKernelPKcjiiPj --------------------------
	.section	.nv.constant0._Z20histogramRangeKernelPKcjiiPj,"a",@progbits
	.sectionflags	@""
	.align	4
.nv.constant0._Z20histogramRangeKernelPKcjiiPj:
	.zero		928


//--------------------- SYMBOLS --------------------------

	.type		.nv.reservedSmem.offset0,@object
	.size		.nv.reservedSmem.offset0,0x4
	.type		.nv.reservedSmem.cap,@object
	.size		.nv.reservedSmem.cap,0x4
